//
// Generated by NVIDIA NVVM Compiler
//
// Compiler Build ID: CL-36424714
// Cuda compilation tools, release 13.0, V13.0.88
// Based on NVVM 20.0.0
//

.version 9.0
.target sm_100
.address_size 64

	// .globl	_Z21quantize_array_kernelPKaPai
.extern .func  (.param .b32 func_retval0) vprintf
(
	.param .b64 vprintf_param_0,
	.param .b64 vprintf_param_1
)
;
.global .align 1 .b8 $str[42] = {69, 82, 82, 79, 82, 58, 32, 73, 110, 112, 117, 116, 32, 105, 110, 116, 101, 103, 101, 114, 115, 32, 109, 117, 115, 116, 32, 102, 105, 116, 32, 105, 110, 32, 52, 32, 98, 105, 116, 115, 10};

.visible .entry _Z21quantize_array_kernelPKaPai(
	.param .u64 .ptr .align 1 _Z21quantize_array_kernelPKaPai_param_0,
	.param .u64 .ptr .align 1 _Z21quantize_array_kernelPKaPai_param_1,
	.param .u32 _Z21quantize_array_kernelPKaPai_param_2
)
{
	.reg .pred 	%p<3>;
	.reg .b16 	%rs<23>;
	.reg .b32 	%r<10>;
	.reg .b64 	%rd<11>;

	ld.param.u64 	%rd1, [_Z21quantize_array_kernelPKaPai_param_0];
	ld.param.u64 	%rd2, [_Z21quantize_array_kernelPKaPai_param_1];
	ld.param.u32 	%r3, [_Z21quantize_array_kernelPKaPai_param_2];
	mov.u32 	%r4, %ctaid.x;
	mov.u32 	%r5, %ntid.x;
	mov.u32 	%r6, %tid.x;
	mad.lo.s32 	%r1, %r4, %r5, %r6;
	shl.b32 	%r2, %r1, 1;
	or.b32  	%r7, %r2, 1;
	setp.ge.s32 	%p1, %r7, %r3;
	@%p1 bra 	$L__BB0_5;
	cvta.to.global.u64 	%rd3, %rd1;
	cvt.s64.s32 	%rd4, %r2;
	add.s64 	%rd5, %rd3, %rd4;
	ld.global.u8 	%rs1, [%rd5];
	ld.global.u8 	%rs5, [%rd5+1];
	add.s16 	%rs6, %rs1, -8;
	and.b16  	%rs7, %rs6, 255;
	add.s16 	%rs8, %rs5, -8;
	and.b16  	%rs9, %rs8, 255;
	min.u16 	%rs10, %rs7, %rs9;
	setp.gt.u16 	%p2, %rs10, 240;
	@%p2 bra 	$L__BB0_3;
	mov.u64 	%rd6, $str;
	cvta.global.u64 	%rd7, %rd6;
	{ // callseq 0, 0
	.param .b64 param0;
	st.param.b64 	[param0], %rd7;
	.param .b64 param1;
	st.param.b64 	[param1], 0;
	.param .b32 retval0;
	call.uni (retval0), 
	vprintf, 
	(
	param0, 
	param1
	);
	ld.param.b32 	%r8, [retval0];
	} // callseq 0
	mov.b16 	%rs22, 128;
	bra.uni 	$L__BB0_4;
$L__BB0_3:
	and.b16  	%rs11, %rs1, 8;
	cvt.s16.s8 	%rs12, %rs1;
	cvt.s16.s8 	%rs13, %rs5;
	shr.u16 	%rs14, %rs5, 4;
	and.b16  	%rs15, %rs14, 8;
	abs.s16 	%rs16, %rs12;
	abs.s16 	%rs17, %rs13;
	shl.b16 	%rs18, %rs16, 4;
	or.b16  	%rs19, %rs18, %rs11;
	add.s16 	%rs20, %rs19, %rs17;
	add.s16 	%rs22, %rs20, %rs15;
$L__BB0_4:
	cvt.s64.s32 	%rd8, %r1;
	cvta.to.global.u64 	%rd9, %rd2;
	add.s64 	%rd10, %rd9, %rd8;
	st.global.u8 	[%rd10], %rs22;
$L__BB0_5:
	ret;

}


// ===== COMPILED SASS (sm_100) =====

	.target	sm_100

	.elftype	@"ET_EXEC"


//--------------------- .note.nv.tkinfo           --------------------------
	.section	.note.nv.tkinfo,"",@"SHT_NOTE"
	.sectionflags	@"SHF_NOTE_NV_TKINFO"
	.tkinfo
        /*0018*/ 	.word	0x00000002
        /*0030*/ 	.string	""
        /*0030*/ 	.string	"ptxas"
        /*0030*/ 	.string	"Cuda compilation tools, release 13.0, V13.0.88"
        /*0030*/ 	.string	"Build cuda_13.0.r13.0/compiler.36424714_0"
        /*0030*/ 	.string	"-arch sm_100 -m 64 "



//--------------------- .note.nv.cuinfo           --------------------------
	.section	.note.nv.cuinfo,"",@"SHT_NOTE"
	.sectionflags	@"SHF_NOTE_NV_CUINFO"
        /*0018*/ 	.short	0x0002
        /*001a*/ 	.short	0x0064
        /*001c*/ 	.short	0x0082
	.zero		2


//--------------------- .nv.info                  --------------------------
	.section	.nv.info,"",@"SHT_CUDA_INFO"
	.align	4


	//----- nvinfo : EIATTR_REGCOUNT
	.align		4
        /*0000*/ 	.byte	0x04, 0x2f
        /*0002*/ 	.short	(.L_2 - .L_1)
	.align		4
.L_1:
        /*0004*/ 	.word	index@(_Z21quantize_array_kernelPKaPai)
        /*0008*/ 	.word	0x00000018


	//----- nvinfo : EIATTR_FRAME_SIZE
	.align		4
.L_2:
        /*000c*/ 	.byte	0x04, 0x11
        /*000e*/ 	.short	(.L_4 - .L_3)
	.align		4
.L_3:
        /*0010*/ 	.word	index@(_Z21quantize_array_kernelPKaPai)
        /*0014*/ 	.word	0x00000000


	//----- nvinfo : EIATTR_MIN_STACK_SIZE
	.align		4
.L_4:
        /*0018*/ 	.byte	0x04, 0x12
        /*001a*/ 	.short	(.L_6 - .L_5)
	.align		4
.L_5:
        /*001c*/ 	.word	index@(_Z21quantize_array_kernelPKaPai)
        /*0020*/ 	.word	0x00000000
.L_6:


//--------------------- .nv.compat                --------------------------
	.section	.nv.compat,"",@"SHT_CUDA_COMPAT_INFO"
	.align	4
        /*0000*/ 	.byte	0x02, 0x09, 0x00, 0x00, 0x02, 0x02, 0x01, 0x00, 0x02, 0x05, 0x05, 0x00, 0x03, 0x07, 0x01, 0x01
        /*0010*/ 	.byte	0x02, 0x03, 0x00, 0x00, 0x02, 0x06, 0x01, 0x00, 0x04, 0x0b, 0x08, 0x00, 0x09, 0x00, 0x00, 0x00
        /*0020*/ 	.byte	0x00, 0x00, 0x00, 0x00


//--------------------- .nv.info._Z21quantize_array_kernelPKaPai --------------------------
	.section	.nv.info._Z21quantize_array_kernelPKaPai,"",@"SHT_CUDA_INFO"
	.sectionflags	@""
	.align	4


	//----- nvinfo : EIATTR_CUDA_API_VERSION
	.align		4
        /*0000*/ 	.byte	0x04, 0x37
        /*0002*/ 	.short	(.L_8 - .L_7)
.L_7:
        /*0004*/ 	.word	0x00000082


	//----- nvinfo : EIATTR_KPARAM_INFO
	.align		4
.L_8:
        /*0008*/ 	.byte	0x04, 0x17
        /*000a*/ 	.short	(.L_10 - .L_9)
.L_9:
        /*000c*/ 	.word	0x00000000
        /*0010*/ 	.short	0x0002
        /*0012*/ 	.short	0x0010
        /*0014*/ 	.byte	0x00, 0xf0, 0x11, 0x00


	//----- nvinfo : EIATTR_KPARAM_INFO
	.align		4
.L_10:
        /*0018*/ 	.byte	0x04, 0x17
        /*001a*/ 	.short	(.L_12 - .L_11)
.L_11:
        /*001c*/ 	.word	0x00000000
        /*0020*/ 	.short	0x0001
        /*0022*/ 	.short	0x0008
        /*0024*/ 	.byte	0x00, 0xf5, 0x21, 0x00


	//----- nvinfo : EIATTR_KPARAM_INFO
	.align		4
.L_12:
        /*0028*/ 	.byte	0x04, 0x17
        /*002a*/ 	.short	(.L_14 - .L_13)
.L_13:
        /*002c*/ 	.word	0x00000000
        /*0030*/ 	.short	0x0000
        /*0032*/ 	.short	0x0000
        /*0034*/ 	.byte	0x00, 0xf5, 0x21, 0x00


	//----- nvinfo : EIATTR_SPARSE_MMA_MASK
	.align		4
.L_14:
        /*0038*/ 	.byte	0x03, 0x50
        /*003a*/ 	.short	0x0000


	//----- nvinfo : EIATTR_MAXREG_COUNT
	.align		4
        /*003c*/ 	.byte	0x03, 0x1b
        /*003e*/ 	.short	0x00ff


	//----- nvinfo : EIATTR_EXTERNS
	.align		4
        /*0040*/ 	.byte	0x04, 0x0f
        /*0042*/ 	.short	(.L_16 - .L_15)


	//   ....[0]....
	.align		4
.L_15:
        /*0044*/ 	.word	index@(vprintf)


	//----- nvinfo : EIATTR_MERCURY_ISA_VERSION
	.align		4
.L_16:
        /*0048*/ 	.byte	0x03, 0x5f
        /*004a*/ 	.short	0x0101


	//----- nvinfo : EIATTR_VRC_CTA_INIT_COUNT
	.align		4
        /*004c*/ 	.byte	0x02, 0x4a
	.zero		1
	.zero		1


	//----- nvinfo : EIATTR_SYSCALL_OFFSETS
	.align		4
        /*0050*/ 	.byte	0x04, 0x46
        /*0052*/ 	.short	(.L_18 - .L_17)


	//   ....[0]....
.L_17:
        /*0054*/ 	.word	0x00000200


	//----- nvinfo : EIATTR_EXIT_INSTR_OFFSETS
	.align		4
.L_18:
        /*0058*/ 	.byte	0x04, 0x1c
        /*005a*/ 	.short	(.L_20 - .L_19)


	//   ....[0]....
.L_19:
        /*005c*/ 	.word	0x00000090


	//   ....[1]....
        /*0060*/ 	.word	0x00000380


	//----- nvinfo : EIATTR_CRS_STACK_SIZE
	.align		4
.L_20:
        /*0064*/ 	.byte	0x04, 0x1e
        /*0066*/ 	.short	(.L_22 - .L_21)
.L_21:
        /*0068*/ 	.word	0x00000000


	//----- nvinfo : EIATTR_CBANK_PARAM_SIZE
	.align		4
.L_22:
        /*006c*/ 	.byte	0x03, 0x19
        /*006e*/ 	.short	0x0014


	//----- nvinfo : EIATTR_PARAM_CBANK
	.align		4
        /*0070*/ 	.byte	0x04, 0x0a
        /*0072*/ 	.short	(.L_24 - .L_23)
	.align		4
.L_23:
        /*0074*/ 	.word	index@(.nv.constant0._Z21quantize_array_kernelPKaPai)
        /*0078*/ 	.short	0x0380
        /*007a*/ 	.short	0x0014


	//----- nvinfo : EIATTR_SW_WAR
	.align		4
.L_24:
        /*007c*/ 	.byte	0x04, 0x36
        /*007e*/ 	.short	(.L_26 - .L_25)
.L_25:
        /*0080*/ 	.word	0x00000008
.L_26:


//--------------------- .nv.callgraph             --------------------------
	.section	.nv.callgraph,"",@"SHT_CUDA_CALLGRAPH"
	.align	4
	.sectionentsize	8
	.align		4
        /*0000*/ 	.word	0x00000000
	.align		4
        /*0004*/ 	.word	0xffffffff
	.align		4
        /*0008*/ 	.word	index@(_Z21quantize_array_kernelPKaPai)
	.align		4
        /*000c*/ 	.word	index@(vprintf)
	.align		4
        /*0010*/ 	.word	0x00000000
	.align		4
        /*0014*/ 	.word	0xfffffffe
	.align		4
        /*0018*/ 	.word	0x00000000
	.align		4
        /*001c*/ 	.word	0xfffffffd
	.align		4
        /*0020*/ 	.word	0x00000000
	.align		4
        /*0024*/ 	.word	0xfffffffc


//--------------------- .nv.constant4             --------------------------
	.section	.nv.constant4,"a",@progbits
	.align	8
	.align		8
.nv.constant4:
        /*0000*/ 	.dword	vprintf
	.align		8
        /*0008*/ 	.dword	$str


//--------------------- .text._Z21quantize_array_kernelPKaPai --------------------------
	.section	.text._Z21quantize_array_kernelPKaPai,"ax",@progbits
	.align	128
        .global         _Z21quantize_array_kernelPKaPai
        .type           _Z21quantize_array_kernelPKaPai,@function
        .size           _Z21quantize_array_kernelPKaPai,(.L_x_5 - _Z21quantize_array_kernelPKaPai)
        .other          _Z21quantize_array_kernelPKaPai,@"STO_CUDA_ENTRY STV_DEFAULT"
_Z21quantize_array_kernelPKaPai:
.text._Z21quantize_array_kernelPKaPai:
[----:B------:R-:W0:Y:S01]  /*0000*/  LDC R1, c[0x0][0x37c] ;  /* 0x0000df00ff017b82 */ /* 0x000e220000000800 */
[----:B------:R-:W1:Y:S07]  /*0010*/  S2R R3, SR_TID.X ;  /* 0x0000000000037919 */ /* 0x000e6e0000002100 */
[----:B------:R-:W1:Y:S01]  /*0020*/  S2UR UR4, SR_CTAID.X ;  /* 0x00000000000479c3 */ /* 0x000e620000002500 */
[----:B------:R-:W2:Y:S07]  /*0030*/  LDCU UR5, c[0x0][0x390] ;  /* 0x00007200ff0577ac */ /* 0x000eae0008000800 */
[----:B------:R-:W1:Y:S02]  /*0040*/  LDC R16, c[0x0][0x360] ;  /* 0x0000d800ff107b82 */ /* 0x000e640000000800 */
[----:B-1----:R-:W-:-:S04]  /*0050*/  IMAD R16, R16, UR4, R3 ;  /* 0x0000000410107c24 */ /* 0x002fc8000f8e0203 */
[----:B------:R-:W-:-:S04]  /*0060*/  IMAD.SHL.U32 R0, R16, 0x2, RZ ;  /* 0x0000000210007824 */ /* 0x000fc800078e00ff */
[----:B------:R-:W-:-:S05]  /*0070*/  VIADD R2, R0, 0x1 ;  /* 0x0000000100027836 */ /* 0x000fca0000000000 */
[----:B--2---:R-:W-:-:S13]  /*0080*/  ISETP.GE.AND P0, PT, R2, UR5, PT ;  /* 0x0000000502007c0c */ /* 0x004fda000bf06270 */
[----:B0-----:R-:W-:Y:S05]  /*0090*/  @P0 EXIT ;  /* 0x000000000000094d */ /* 0x001fea0003800000 */
[----:B------:R-:W0:Y:S01]  /*00a0*/  LDCU.64 UR4, c[0x0][0x380] ;  /* 0x00007000ff0477ac */ /* 0x000e220008000a00 */
[----:B------:R-:W1:Y:S01]  /*00b0*/  LDCU.64 UR36, c[0x0][0x358] ;  /* 0x00006b00ff2477ac */ /* 0x000e620008000a00 */
[----:B0-----:R-:W-:-:S04]  /*00c0*/  IADD3 R2, P0, PT, R0, UR4, RZ ;  /* 0x0000000400027c10 */ /* 0x001fc8000ff1e0ff */
[----:B------:R-:W-:-:S05]  /*00d0*/  LEA.HI.X.SX32 R3, R0, UR5, 0x1, P0 ;  /* 0x0000000500037c11 */ /* 0x000fca00080f0eff */
[----:B-1----:R-:W2:Y:S04]  /*00e0*/  LDG.E.U8 R0, desc[UR36][R2.64] ;  /* 0x0000002402007981 */ /* 0x002ea8000c1e1100 */
[----:B------:R-:W3:Y:S01]  /*00f0*/  LDG.E.U8 R4, desc[UR36][R2.64+0x1] ;  /* 0x0000012402047981 */ /* 0x000ee2000c1e1100 */
[----:B------:R-:W-:Y:S01]  /*0100*/  BSSY.RECONVERGENT B6, `(.L_x_0) ;  /* 0x0000023000067945 */ /* 0x000fe20003800200 */
[----:B--2---:R-:W-:Y:S02]  /*0110*/  VIADD R5, R0, 0xfffffff8 ;  /* 0xfffffff800057836 */ /* 0x004fe40000000000 */
[----:B---3--:R-:W-:-:S03]  /*0120*/  VIADD R7, R4, 0xfffffff8 ;  /* 0xfffffff804077836 */ /* 0x008fc60000000000 */
[----:B------:R-:W-:Y:S02]  /*0130*/  LOP3.LUT R6, R5, 0xff, RZ, 0xc0, !PT ;  /* 0x000000ff05067812 */ /* 0x000fe400078ec0ff */
[----:B------:R-:W-:-:S04]  /*0140*/  LOP3.LUT R8, R7, 0xff, RZ, 0xc0, !PT ;  /* 0x000000ff07087812 */ /* 0x000fc800078ec0ff */
[----:B------:R-:W-:-:S04]  /*0150*/  VIMNMX.U16x2 R5, PT, PT, R6, R8, PT ;  /* 0x0000000806057248 */ /* 0x000fc80003fe0200 */
[----:B------:R-:W-:-:S04]  /*0160*/  LOP3.LUT R5, R5, 0xffff, RZ, 0xc0, !PT ;  /* 0x0000ffff05057812 */ /* 0x000fc800078ec0ff */
[----:B------:R-:W-:-:S13]  /*0170*/  ISETP.GT.U32.AND P0, PT, R5, 0xf0, PT ;  /* 0x000000f00500780c */ /* 0x000fda0003f04070 */
[----:B------:R-:W-:Y:S05]  /*0180*/  @P0 BRA `(.L_x_1) ;  /* 0x0000000000280947 */ /* 0x000fea0003800000 */
[----:B------:R-:W-:Y:S01]  /*0190*/  MOV R0, 0x0 ;  /* 0x0000000000007802 */ /* 0x000fe20000000f00 */
[----:B------:R-:W0:Y:S01]  /*01a0*/  LDCU.64 UR4, c[0x4][0x8] ;  /* 0x01000100ff0477ac */ /* 0x000e220008000a00 */
[----:B------:R-:W-:Y:S02]  /*01b0*/  CS2R R6, SRZ ;  /* 0x0000000000067805 */ /* 0x000fe4000001ff00 */
[----:B------:R1:W2:Y:S01]  /*01c0*/  LDC.64 R2, c[0x4][R0] ;  /* 0x0100000000027b82 */ /* 0x0002a20000000a00 */
[----:B0-----:R-:W-:Y:S02]  /*01d0*/  IMAD.U32 R4, RZ, RZ, UR4 ;  /* 0x00000004ff047e24 */ /* 0x001fe4000f8e00ff */
[----:B-1----:R-:W-:-:S07]  /*01e0*/  IMAD.U32 R5, RZ, RZ, UR5 ;  /* 0x00000005ff057e24 */ /* 0x002fce000f8e00ff */
[----:B------:R-:W-:-:S07]  /*01f0*/  LEPC R20, `(.L_x_2) ;  /* 0x000000001014794e */ /* 0x000fce0000000000 */
[----:B--2---:R-:W-:Y:S05]  /*0200*/  CALL.ABS.NOINC R2 ;  /* 0x0000000002007343 */ /* 0x004fea0003c00000 */
.L_x_2:
[----:B------:R-:W-:Y:S01]  /*0210*/  IMAD.MOV.U32 R0, RZ, RZ, 0x80 ;  /* 0x00000080ff007424 */ /* 0x000fe200078e00ff */
[----:B------:R-:W-:Y:S06]  /*0220*/  BRA `(.L_x_3) ;  /* 0x0000000000407947 */ /* 0x000fec0003800000 */
.L_x_1:
[----:B------:R-:W-:Y:S02]  /*0230*/  PRMT R2, R0, 0x8880, RZ ;  /* 0x0000888000027816 */ /* 0x000fe400000000ff */
[----:B------:R-:W-:Y:S02]  /*0240*/  PRMT R3, R4, 0x8880, RZ ;  /* 0x0000888004037816 */ /* 0x000fe400000000ff */
[----:B------:R-:W-:Y:S02]  /*0250*/  PRMT R2, R2, 0x7710, RZ ;  /* 0x0000771002027816 */ /* 0x000fe400000000ff */
[----:B------:R-:W-:Y:S02]  /*0260*/  PRMT R3, R3, 0x7710, RZ ;  /* 0x0000771003037816 */ /* 0x000fe400000000ff */
[----:B------:R-:W-:Y:S02]  /*0270*/  PRMT R2, R2, 0x9910, RZ ;  /* 0x0000991002027816 */ /* 0x000fe400000000ff */
[----:B------:R-:W-:-:S02]  /*0280*/  PRMT R3, R3, 0x9910, RZ ;  /* 0x0000991003037816 */ /* 0x000fc400000000ff */
[----:B------:R-:W-:Y:S02]  /*0290*/  IABS R2, R2 ;  /* 0x0000000200027213 */ /* 0x000fe40000000000 */
[----:B------:R-:W-:Y:S02]  /*02a0*/  IABS R5, R3 ;  /* 0x0000000300057213 */ /* 0x000fe40000000000 */
[----:B------:R-:W-:Y:S02]  /*02b0*/  LOP3.LUT R0, R0, 0x8, RZ, 0xc0, !PT ;  /* 0x0000000800007812 */ /* 0x000fe400078ec0ff */
[----:B------:R-:W-:Y:S02]  /*02c0*/  PRMT R3, R2, 0x7710, RZ ;  /* 0x0000771002037816 */ /* 0x000fe400000000ff */
[----:B------:R-:W-:Y:S02]  /*02d0*/  SHF.R.U32.HI R4, RZ, 0x4, R4 ;  /* 0x00000004ff047819 */ /* 0x000fe40000011604 */
[----:B------:R-:W-:Y:S01]  /*02e0*/  PRMT R2, R5, 0x7710, RZ ;  /* 0x0000771005027816 */ /* 0x000fe200000000ff */
[----:B------:R-:W-:Y:S01]  /*02f0*/  IMAD R3, R3, 0x10, R0 ;  /* 0x0000001003037824 */ /* 0x000fe200078e0200 */
[----:B------:R-:W-:-:S04]  /*0300*/  LOP3.LUT R4, R4, 0x8, RZ, 0xc0, !PT ;  /* 0x0000000804047812 */ /* 0x000fc800078ec0ff */
[----:B------:R-:W-:-:S04]  /*0310*/  IADD3 R3, PT, PT, R4, R3, R2 ;  /* 0x0000000304037210 */ /* 0x000fc80007ffe002 */
[----:B------:R-:W-:-:S07]  /*0320*/  PRMT R0, R3, 0x7610, R0 ;  /* 0x0000761003007816 */ /* 0x000fce0000000000 */
.L_x_3:
[----:B------:R-:W-:Y:S05]  /*0330*/  BSYNC.RECONVERGENT B6 ;  /* 0x0000000000067941 */ /* 0x000fea0003800200 */
.L_x_0:
[----:B------:R-:W0:Y:S02]  /*0340*/  LDCU.64 UR4, c[0x0][0x388] ;  /* 0x00007100ff0477ac */ /* 0x000e240008000a00 */
[----:B0-----:R-:W-:-:S04]  /*0350*/  IADD3 R2, P0, PT, R16, UR4, RZ ;  /* 0x0000000410027c10 */ /* 0x001fc8000ff1e0ff */
[----:B------:R-:W-:-:S05]  /*0360*/  LEA.HI.X.SX32 R3, R16, UR5, 0x1, P0 ;  /* 0x0000000510037c11 */ /* 0x000fca00080f0eff */
[----:B------:R-:W-:Y:S01]  /*0370*/  STG.E.U8 desc[UR36][R2.64], R0 ;  /* 0x0000000002007986 */ /* 0x000fe2000c101124 */
[----:B------:R-:W-:Y:S05]  /*0380*/  EXIT ;  /* 0x000000000000794d */ /* 0x000fea0003800000 */
.L_x_4:
[----:B------:R-:W-:-:S00]  /*0390*/  BRA `(.L_x_4) ;  /* 0xfffffffc00fc7947 */ /* 0x000fc0000383ffff */
[----:B------:R-:W-:-:S00]  /*03a0*/  NOP ;  /* 0x0000000000007918 */ /* 0x000fc00000000000 */
        /* <DEDUP_REMOVED lines=13> */
.L_x_5:


//--------------------- .nv.global.init           --------------------------
	.section	.nv.global.init,"aw",@progbits
.nv.global.init:
	.type		$str,@object
	.size		$str,(.L_0 - $str)
$str:
        /*0000*/ 	.byte	0x45, 0x52, 0x52, 0x4f, 0x52, 0x3a, 0x20, 0x49, 0x6e, 0x70, 0x75, 0x74, 0x20, 0x69, 0x6e, 0x74
        /*0010*/ 	.byte	0x65, 0x67, 0x65, 0x72, 0x73, 0x20, 0x6d, 0x75, 0x73, 0x74, 0x20, 0x66, 0x69, 0x74, 0x20, 0x69
        /*0020*/ 	.byte	0x6e, 0x20, 0x34, 0x20, 0x62, 0x69, 0x74, 0x73, 0x0a, 0x00
.L_0:


//--------------------- .nv.shared.reserved.0     --------------------------
	.section	.nv.shared.reserved.0,"aw",@nobits
	.weak		__nv_reservedSMEM_offset_0_alias
	.size		__nv_reservedSMEM_offset_0_alias, 0, 64
	.other		__nv_reservedSMEM_offset_0_alias,@"STO_CUDA_RESERVED_SHARED STV_DEFAULT"
__nv_reservedSMEM_offset_0_alias:
	.zero		0
	.zero		64


//--------------------- .nv.constant0._Z21quantize_array_kernelPKaPai --------------------------
	.section	.nv.constant0._Z21quantize_array_kernelPKaPai,"a",@progbits
	.sectionflags	@""
	.align	4
.nv.constant0._Z21quantize_array_kernelPKaPai:
	.zero		916


//--------------------- SYMBOLS --------------------------

	.type		.nv.reservedSmem.offset0,@object
	.size		.nv.reservedSmem.offset0,0x4
	.type		vprintf,@function
